	.headerflags	@"EF_CUDA_TEXMODE_UNIFIED EF_CUDA_64BIT_ADDRESS EF_CUDA_ACCELERATORS EF_CUDA_SM90 EF_CUDA_VIRTUAL_SM(EF_CUDA_SM90)"
	.elftype	@"ET_EXEC"


//--------------------- .nv.info                  --------------------------
	.section	.nv.info,"",@"SHT_CUDA_INFO"
	.align	4


	//----- nvinfo : EIATTR_REGCOUNT
	.align		4
        /*0000*/ 	.byte	0x04, 0x2f
        /*0002*/ 	.short	(.L_2 - .L_1)
	.align		4
.L_1:
        /*0004*/ 	.word	index@(triton_poi_fused_native_layer_norm_1)
        /*0008*/ 	.word	0x00000010


	//----- nvinfo : EIATTR_MIN_STACK_SIZE
	.align		4
.L_2:
        /*000c*/ 	.byte	0x04, 0x12
        /*000e*/ 	.short	(.L_4 - .L_3)
	.align		4
.L_3:
        /*0010*/ 	.word	index@(triton_poi_fused_native_layer_norm_1)
        /*0014*/ 	.word	0x00000000


	//----- nvinfo : EIATTR_FRAME_SIZE
	.align		4
.L_4:
        /*0018*/ 	.byte	0x04, 0x11
        /*001a*/ 	.short	(.L_6 - .L_5)
	.align		4
.L_5:
        /*001c*/ 	.word	index@(triton_poi_fused_native_layer_norm_1)
        /*0020*/ 	.word	0x00000000


	//----- nvinfo : EIATTR_MIN_STACK_SIZE
	.align		4
.L_6:
        /*0024*/ 	.byte	0x04, 0x12
        /*0026*/ 	.short	(.L_8 - .L_7)
	.align		4
.L_7:
        /*0028*/ 	.word	index@(triton_poi_fused_native_layer_norm_1)
        /*002c*/ 	.word	0x00000000
.L_8:


//--------------------- .nv.info.triton_poi_fused_native_layer_norm_1 --------------------------
	.section	.nv.info.triton_poi_fused_native_layer_norm_1,"",@"SHT_CUDA_INFO"
	.sectionflags	@""
	.align	4


	//----- nvinfo : EIATTR_CUDA_API_VERSION
	.align		4
        /*0000*/ 	.byte	0x04, 0x37
        /*0002*/ 	.short	(.L_10 - .L_9)
.L_9:
        /*0004*/ 	.word	0x0000007c


	//----- nvinfo : EIATTR_KPARAM_INFO
	.align		4
.L_10:
        /*0008*/ 	.byte	0x04, 0x17
        /*000a*/ 	.short	(.L_12 - .L_11)
.L_11:
        /*000c*/ 	.word	0x00000000
        /*0010*/ 	.short	0x0003
        /*0012*/ 	.short	0x0018
        /*0014*/ 	.byte	0x00, 0xf0, 0x11, 0x00


	//----- nvinfo : EIATTR_KPARAM_INFO
	.align		4
.L_12:
        /*0018*/ 	.byte	0x04, 0x17
        /*001a*/ 	.short	(.L_14 - .L_13)
.L_13:
        /*001c*/ 	.word	0x00000000
        /*0020*/ 	.short	0x0002
        /*0022*/ 	.short	0x0010
        /*0024*/ 	.byte	0x00, 0xf4, 0x21, 0x00


	//----- nvinfo : EIATTR_KPARAM_INFO
	.align		4
.L_14:
        /*0028*/ 	.byte	0x04, 0x17
        /*002a*/ 	.short	(.L_16 - .L_15)
.L_15:
        /*002c*/ 	.word	0x00000000
        /*0030*/ 	.short	0x0001
        /*0032*/ 	.short	0x0008
        /*0034*/ 	.byte	0x00, 0xf4, 0x21, 0x00


	//----- nvinfo : EIATTR_KPARAM_INFO
	.align		4
.L_16:
        /*0038*/ 	.byte	0x04, 0x17
        /*003a*/ 	.short	(.L_18 - .L_17)
.L_17:
        /*003c*/ 	.word	0x00000000
        /*0040*/ 	.short	0x0000
        /*0042*/ 	.short	0x0000
        /*0044*/ 	.byte	0x00, 0xf4, 0x21, 0x00


	//----- nvinfo : EIATTR_SPARSE_MMA_MASK
	.align		4
.L_18:
        /*0048*/ 	.byte	0x03, 0x50
        /*004a*/ 	.short	0x0000


	//----- nvinfo : EIATTR_MAXREG_COUNT
	.align		4
        /*004c*/ 	.byte	0x03, 0x1b
        /*004e*/ 	.short	0x00ff


	//----- nvinfo : EIATTR_EXIT_INSTR_OFFSETS
	.align		4
        /*0050*/ 	.byte	0x04, 0x1c
        /*0052*/ 	.short	(.L_20 - .L_19)


	//   ....[0]....
.L_19:
        /*0054*/ 	.word	0x00000230


	//   ....[1]....
        /*0058*/ 	.word	0x00000270


	//----- nvinfo : EIATTR_REQNTID
	.align		4
.L_20:
        /*005c*/ 	.byte	0x04, 0x10
        /*005e*/ 	.short	(.L_22 - .L_21)
.L_21:
        /*0060*/ 	.word	0x00000020
        /*0064*/ 	.word	0x00000001
        /*0068*/ 	.word	0x00000001


	//----- nvinfo : EIATTR_CBANK_PARAM_SIZE
	.align		4
.L_22:
        /*006c*/ 	.byte	0x03, 0x19
        /*006e*/ 	.short	0x001c


	//----- nvinfo : EIATTR_PARAM_CBANK
	.align		4
        /*0070*/ 	.byte	0x04, 0x0a
        /*0072*/ 	.short	(.L_24 - .L_23)
	.align		4
.L_23:
        /*0074*/ 	.word	index@(.nv.constant0.triton_poi_fused_native_layer_norm_1)
        /*0078*/ 	.short	0x0210
        /*007a*/ 	.short	0x001c


	//----- nvinfo : EIATTR_SW_WAR
	.align		4
.L_24:
        /*007c*/ 	.byte	0x04, 0x36
        /*007e*/ 	.short	(.L_26 - .L_25)
.L_25:
        /*0080*/ 	.word	0x00000008
.L_26:


//--------------------- .nv.callgraph             --------------------------
	.section	.nv.callgraph,"",@"SHT_CUDA_CALLGRAPH"
	.align	4
	.sectionentsize	8
	.align		4
        /*0000*/ 	.word	0x00000000
	.align		4
        /*0004*/ 	.word	0xffffffff
	.align		4
        /*0008*/ 	.word	0x00000000
	.align		4
        /*000c*/ 	.word	0xfffffffe
	.align		4
        /*0010*/ 	.word	0x00000000
	.align		4
        /*0014*/ 	.word	0xfffffffd
	.align		4
        /*0018*/ 	.word	0x00000000
	.align		4
        /*001c*/ 	.word	0xfffffffc


//--------------------- .nv.constant4             --------------------------
	.section	.nv.constant4,"a",@progbits
	.align	8
	.align		8
.nv.constant4:
        /*0000*/ 	.dword	_$_str


//--------------------- .text.triton_poi_fused_native_layer_norm_1 --------------------------
	.section	.text.triton_poi_fused_native_layer_norm_1,"ax",@progbits
	.align	128
        .global         triton_poi_fused_native_layer_norm_1
        .type           triton_poi_fused_native_layer_norm_1,@function
        .size           triton_poi_fused_native_layer_norm_1,(.L_x_1 - triton_poi_fused_native_layer_norm_1)
        .other          triton_poi_fused_native_layer_norm_1,@"STO_CUDA_ENTRY STV_DEFAULT"
triton_poi_fused_native_layer_norm_1:
.text.triton_poi_fused_native_layer_norm_1:
[----:B------:R-:W0:Y:S02]  /*0000*/  LDC R1, c[0x0][0x28] ;  /* 0x00000a00ff017b82 */ /* 0x000e240000000800 */
[----:B------:R-:W1:Y:S01]  /*0010*/  S2R R0, SR_TID.X ;  /* 0x0000000000007919 */ /* 0x000e620000002100 */
[----:B------:R-:W2:Y:S01]  /*0020*/  LDC.64 R2, c[0x0][0x210] ;  /* 0x00008400ff027b82 */ /* 0x000ea20000000a00 */
[----:B------:R-:W-:Y:S01]  /*0030*/  CS2R R6, SRZ ;  /* 0x0000000000067805 */ /* 0x000fe2000001ff00 */
[----:B------:R-:W-:Y:S01]  /*0040*/  ULDC.64 UR4, c[0x0][0x208] ;  /* 0x0000820000047ab9 */ /* 0x000fe20000000a00 */
[----:B------:R-:W3:Y:S01]  /*0050*/  S2R R9, SR_CTAID.X ;  /* 0x0000000000097919 */ /* 0x000ee20000002500 */
[----:B------:R-:W-:Y:S02]  /*0060*/  MOV R8, RZ ;  /* 0x000000ff00087202 */ /* 0x000fe40000000f00 */
[----:B-1----:R-:W-:-:S04]  /*0070*/  LOP3.LUT R0, R0, 0x1f, RZ, 0xc0, !PT ;  /* 0x0000001f00007812 */ /* 0x002fc800078ec0ff */
[----:B---3--:R-:W-:Y:S01]  /*0080*/  LEA R9, R9, R0, 0x5 ;  /* 0x0000000009097211 */ /* 0x008fe200078e28ff */
[----:B------:R-:W-:-:S03]  /*0090*/  HFMA2.MMA R0, -RZ, RZ, 0, 0 ;  /* 0x00000000ff007435 */ /* 0x000fc600000001ff */
[C---:B------:R-:W-:Y:S02]  /*00a0*/  ISETP.GE.AND P0, PT, R9.reuse, 0x14, PT ;  /* 0x000000140900780c */ /* 0x040fe40003f06270 */
[----:B------:R-:W-:-:S05]  /*00b0*/  SHF.L.U32 R5, R9, 0x2, RZ ;  /* 0x0000000209057819 */ /* 0x000fca00000006ff */
[----:B--2---:R-:W-:-:S06]  /*00c0*/  IMAD.WIDE R2, R5, 0x4, R2 ;  /* 0x0000000405027825 */ /* 0x004fcc00078e0202 */
[----:B------:R-:W2:Y:S04]  /*00d0*/  @!P0 LDG.E.EL R0, desc[UR4][R2.64] ;  /* 0x0000000402008981 */ /* 0x000ea8000c2e1900 */
[----:B------:R-:W2:Y:S04]  /*00e0*/  @!P0 LDG.E.EL R7, desc[UR4][R2.64+0x4] ;  /* 0x0000040402078981 */ /* 0x000ea8000c2e1900 */
[----:B------:R-:W3:Y:S04]  /*00f0*/  @!P0 LDG.E.EL R6, desc[UR4][R2.64+0x8] ;  /* 0x0000080402068981 */ /* 0x000ee8000c2e1900 */
[----:B------:R-:W4:Y:S01]  /*0100*/  @!P0 LDG.E.EL R8, desc[UR4][R2.64+0xc] ;  /* 0x00000c0402088981 */ /* 0x000f22000c2e1900 */
[----:B--2---:R-:W-:-:S04]  /*0110*/  FADD R5, R7, R0 ;  /* 0x0000000007057221 */ /* 0x004fc80000000000 */
[----:B---3--:R-:W-:Y:S02]  /*0120*/  FADD R11, R5, R6 ;  /* 0x00000006050b7221 */ /* 0x008fe40000000000 */
[----:B------:R-:W1:Y:S02]  /*0130*/  LDC.64 R4, c[0x0][0x218] ;  /* 0x00008600ff047b82 */ /* 0x000e640000000a00 */
[----:B----4-:R-:W-:-:S04]  /*0140*/  FADD R11, R11, R8 ;  /* 0x000000080b0b7221 */ /* 0x010fc80000000000 */
[----:B------:R-:W-:-:S04]  /*0150*/  FMUL R13, R11, 0.25 ;  /* 0x3e8000000b0d7820 */ /* 0x000fc80000400000 */
[C---:B------:R-:W-:Y:S01]  /*0160*/  FADD R7, -R13.reuse, R7 ;  /* 0x000000070d077221 */ /* 0x040fe20000000100 */
[C---:B------:R-:W-:Y:S01]  /*0170*/  FADD R0, -R13.reuse, R0 ;  /* 0x000000000d007221 */ /* 0x040fe20000000100 */
[C---:B------:R-:W-:Y:S01]  /*0180*/  FADD R6, -R13.reuse, R6 ;  /* 0x000000060d067221 */ /* 0x040fe20000000100 */
[----:B------:R-:W-:Y:S01]  /*0190*/  FADD R11, -R13, R8 ;  /* 0x000000080d0b7221 */ /* 0x000fe20000000100 */
[----:B------:R-:W-:-:S04]  /*01a0*/  FMUL R7, R7, R7 ;  /* 0x0000000707077220 */ /* 0x000fc80000400000 */
[----:B------:R-:W-:-:S04]  /*01b0*/  FFMA R7, R0, R0, R7 ;  /* 0x0000000000077223 */ /* 0x000fc80000000007 */
[----:B------:R-:W-:Y:S02]  /*01c0*/  FFMA R0, R6, R6, R7 ;  /* 0x0000000606007223 */ /* 0x000fe40000000007 */
[----:B------:R-:W2:Y:S01]  /*01d0*/  LDC.64 R6, c[0x0][0x220] ;  /* 0x00008800ff067b82 */ /* 0x000ea20000000a00 */
[----:B-1----:R-:W-:Y:S01]  /*01e0*/  IMAD.WIDE R2, R9, 0x4, R4 ;  /* 0x0000000409027825 */ /* 0x002fe200078e0204 */
[----:B------:R-:W-:-:S03]  /*01f0*/  HFMA2.MMA R5, -RZ, RZ, 1.625, 0 ;  /* 0x3e800000ff057435 */ /* 0x000fc600000001ff */
[----:B------:R-:W-:Y:S01]  /*0200*/  FFMA R0, R11, R11, R0 ;  /* 0x0000000b0b007223 */ /* 0x000fe20000000000 */
[----:B------:R1:W-:Y:S06]  /*0210*/  @!P0 STG.E desc[UR4][R2.64], R13 ;  /* 0x0000000d02008986 */ /* 0x0003ec000c101904 */
[----:B------:R-:W-:Y:S01]  /*0220*/  FFMA R0, R0, R5, 9.9999997473787516356e-06 ;  /* 0x3727c5ac00007423 */ /* 0x000fe20000000005 */
[----:B------:R-:W-:Y:S06]  /*0230*/  @P0 EXIT ;  /* 0x000000000000094d */ /* 0x000fec0003800000 */
[----:B------:R-:W0:Y:S01]  /*0240*/  MUFU.RSQ R5, R0 ;  /* 0x0000000000057308 */ /* 0x000e220000001400 */
[----:B-12---:R-:W-:-:S05]  /*0250*/  IMAD.WIDE R2, R9, 0x4, R6 ;  /* 0x0000000409027825 */ /* 0x006fca00078e0206 */
[----:B0-----:R-:W-:Y:S01]  /*0260*/  STG.E desc[UR4][R2.64], R5 ;  /* 0x0000000502007986 */ /* 0x001fe2000c101904 */
[----:B------:R-:W-:Y:S05]  /*0270*/  EXIT ;  /* 0x000000000000794d */ /* 0x000fea0003800000 */
.L_x_0:
[----:B------:R-:W-:-:S00]  /*0280*/  BRA `(.L_x_0) ;  /* 0xfffffffc00fc7947 */ /* 0x000fc0000383ffff */
[----:B------:R-:W-:-:S00]  /*0290*/  NOP ;  /* 0x0000000000007918 */ /* 0x000fc00000000000 */
        /* <DEDUP_REMOVED lines=14> */
.L_x_1:


//--------------------- .nv.global.init           --------------------------
	.section	.nv.global.init,"aw",@progbits
.nv.global.init:
	.type		_$_str,@object
	.size		_$_str,(.L_0 - _$_str)
_$_str:
        /*0000*/ 	.byte	0x5f, 0x5f, 0x43, 0x55, 0x44, 0x41, 0x5f, 0x46, 0x54, 0x5a, 0x00
.L_0:


//--------------------- .nv.constant0.triton_poi_fused_native_layer_norm_1 --------------------------
	.section	.nv.constant0.triton_poi_fused_native_layer_norm_1,"a",@progbits
	.sectionflags	@""
	.align	4
.nv.constant0.triton_poi_fused_native_layer_norm_1:
	.zero		556
